	.headerflags	@"EF_CUDA_TEXMODE_UNIFIED EF_CUDA_64BIT_ADDRESS EF_CUDA_ACCELERATORS EF_CUDA_SM90 EF_CUDA_VIRTUAL_SM(EF_CUDA_SM90)"
	.elftype	@"ET_EXEC"


//--------------------- .nv.info                  --------------------------
	.section	.nv.info,"",@"SHT_CUDA_INFO"
	.align	4


	//----- nvinfo : EIATTR_REGCOUNT
	.align		4
        /*0000*/ 	.byte	0x04, 0x2f
        /*0002*/ 	.short	(.L_3 - .L_2)
	.align		4
.L_2:
        /*0004*/ 	.word	index@(triton_poi_fused__native_batch_norm_legit_no_training_convolution_relu_19)
        /*0008*/ 	.word	0x0000001a


	//----- nvinfo : EIATTR_MIN_STACK_SIZE
	.align		4
.L_3:
        /*000c*/ 	.byte	0x04, 0x12
        /*000e*/ 	.short	(.L_5 - .L_4)
	.align		4
.L_4:
        /*0010*/ 	.word	index@(triton_poi_fused__native_batch_norm_legit_no_training_convolution_relu_19)
        /*0014*/ 	.word	0x00000000


	//----- nvinfo : EIATTR_FRAME_SIZE
	.align		4
.L_5:
        /*0018*/ 	.byte	0x04, 0x11
        /*001a*/ 	.short	(.L_7 - .L_6)
	.align		4
.L_6:
        /*001c*/ 	.word	index@(triton_poi_fused__native_batch_norm_legit_no_training_convolution_relu_19)
        /*0020*/ 	.word	0x00000000


	//----- nvinfo : EIATTR_MIN_STACK_SIZE
	.align		4
.L_7:
        /*0024*/ 	.byte	0x04, 0x12
        /*0026*/ 	.short	(.L_9 - .L_8)
	.align		4
.L_8:
        /*0028*/ 	.word	index@(triton_poi_fused__native_batch_norm_legit_no_training_convolution_relu_19)
        /*002c*/ 	.word	0x00000000
.L_9:


//--------------------- .nv.info.triton_poi_fused__native_batch_norm_legit_no_training_convolution_relu_19 --------------------------
	.section	.nv.info.triton_poi_fused__native_batch_norm_legit_no_training_convolution_relu_19,"",@"SHT_CUDA_INFO"
	.sectionflags	@""
	.align	4


	//----- nvinfo : EIATTR_CUDA_API_VERSION
	.align		4
        /*0000*/ 	.byte	0x04, 0x37
        /*0002*/ 	.short	(.L_11 - .L_10)
.L_10:
        /*0004*/ 	.word	0x0000007c


	//----- nvinfo : EIATTR_KPARAM_INFO
	.align		4
.L_11:
        /*0008*/ 	.byte	0x04, 0x17
        /*000a*/ 	.short	(.L_13 - .L_12)
.L_12:
        /*000c*/ 	.word	0x00000000
        /*0010*/ 	.short	0x0007
        /*0012*/ 	.short	0x0038
        /*0014*/ 	.byte	0x00, 0xf0, 0x11, 0x00


	//----- nvinfo : EIATTR_KPARAM_INFO
	.align		4
.L_13:
        /*0018*/ 	.byte	0x04, 0x17
        /*001a*/ 	.short	(.L_15 - .L_14)
.L_14:
        /*001c*/ 	.word	0x00000000
        /*0020*/ 	.short	0x0006
        /*0022*/ 	.short	0x0030
        /*0024*/ 	.byte	0x00, 0xf4, 0x21, 0x00


	//----- nvinfo : EIATTR_KPARAM_INFO
	.align		4
.L_15:
        /*0028*/ 	.byte	0x04, 0x17
        /*002a*/ 	.short	(.L_17 - .L_16)
.L_16:
        /*002c*/ 	.word	0x00000000
        /*0030*/ 	.short	0x0005
        /*0032*/ 	.short	0x0028
        /*0034*/ 	.byte	0x00, 0xf4, 0x21, 0x00


	//----- nvinfo : EIATTR_KPARAM_INFO
	.align		4
.L_17:
        /*0038*/ 	.byte	0x04, 0x17
        /*003a*/ 	.short	(.L_19 - .L_18)
.L_18:
        /*003c*/ 	.word	0x00000000
        /*0040*/ 	.short	0x0004
        /*0042*/ 	.short	0x0020
        /*0044*/ 	.byte	0x00, 0xf4, 0x21, 0x00


	//----- nvinfo : EIATTR_KPARAM_INFO
	.align		4
.L_19:
        /*0048*/ 	.byte	0x04, 0x17
        /*004a*/ 	.short	(.L_21 - .L_20)
.L_20:
        /*004c*/ 	.word	0x00000000
        /*0050*/ 	.short	0x0003
        /*0052*/ 	.short	0x0018
        /*0054*/ 	.byte	0x00, 0xf4, 0x21, 0x00


	//----- nvinfo : EIATTR_KPARAM_INFO
	.align		4
.L_21:
        /*0058*/ 	.byte	0x04, 0x17
        /*005a*/ 	.short	(.L_23 - .L_22)
.L_22:
        /*005c*/ 	.word	0x00000000
        /*0060*/ 	.short	0x0002
        /*0062*/ 	.short	0x0010
        /*0064*/ 	.byte	0x00, 0xf4, 0x21, 0x00


	//----- nvinfo : EIATTR_KPARAM_INFO
	.align		4
.L_23:
        /*0068*/ 	.byte	0x04, 0x17
        /*006a*/ 	.short	(.L_25 - .L_24)
.L_24:
        /*006c*/ 	.word	0x00000000
        /*0070*/ 	.short	0x0001
        /*0072*/ 	.short	0x0008
        /*0074*/ 	.byte	0x00, 0xf4, 0x21, 0x00


	//----- nvinfo : EIATTR_KPARAM_INFO
	.align		4
.L_25:
        /*0078*/ 	.byte	0x04, 0x17
        /*007a*/ 	.short	(.L_27 - .L_26)
.L_26:
        /*007c*/ 	.word	0x00000000
        /*0080*/ 	.short	0x0000
        /*0082*/ 	.short	0x0000
        /*0084*/ 	.byte	0x00, 0xf4, 0x21, 0x00


	//----- nvinfo : EIATTR_SPARSE_MMA_MASK
	.align		4
.L_27:
        /*0088*/ 	.byte	0x03, 0x50
        /*008a*/ 	.short	0x0000


	//----- nvinfo : EIATTR_MAXREG_COUNT
	.align		4
        /*008c*/ 	.byte	0x03, 0x1b
        /*008e*/ 	.short	0x00ff


	//----- nvinfo : EIATTR_EXIT_INSTR_OFFSETS
	.align		4
        /*0090*/ 	.byte	0x04, 0x1c
        /*0092*/ 	.short	(.L_29 - .L_28)


	//   ....[0]....
.L_28:
        /*0094*/ 	.word	0x00000480


	//----- nvinfo : EIATTR_REQNTID
	.align		4
.L_29:
        /*0098*/ 	.byte	0x04, 0x10
        /*009a*/ 	.short	(.L_31 - .L_30)
.L_30:
        /*009c*/ 	.word	0x00000080
        /*00a0*/ 	.word	0x00000001
        /*00a4*/ 	.word	0x00000001


	//----- nvinfo : EIATTR_CBANK_PARAM_SIZE
	.align		4
.L_31:
        /*00a8*/ 	.byte	0x03, 0x19
        /*00aa*/ 	.short	0x003c


	//----- nvinfo : EIATTR_PARAM_CBANK
	.align		4
        /*00ac*/ 	.byte	0x04, 0x0a
        /*00ae*/ 	.short	(.L_33 - .L_32)
	.align		4
.L_32:
        /*00b0*/ 	.word	index@(.nv.constant0.triton_poi_fused__native_batch_norm_legit_no_training_convolution_relu_19)
        /*00b4*/ 	.short	0x0210
        /*00b6*/ 	.short	0x003c


	//----- nvinfo : EIATTR_SW_WAR
	.align		4
.L_33:
        /*00b8*/ 	.byte	0x04, 0x36
        /*00ba*/ 	.short	(.L_35 - .L_34)
.L_34:
        /*00bc*/ 	.word	0x00000008
.L_35:


//--------------------- .nv.callgraph             --------------------------
	.section	.nv.callgraph,"",@"SHT_CUDA_CALLGRAPH"
	.align	4
	.sectionentsize	8
	.align		4
        /*0000*/ 	.word	0x00000000
	.align		4
        /*0004*/ 	.word	0xffffffff
	.align		4
        /*0008*/ 	.word	0x00000000
	.align		4
        /*000c*/ 	.word	0xfffffffe
	.align		4
        /*0010*/ 	.word	0x00000000
	.align		4
        /*0014*/ 	.word	0xfffffffd
	.align		4
        /*0018*/ 	.word	0x00000000
	.align		4
        /*001c*/ 	.word	0xfffffffc


//--------------------- .nv.constant4             --------------------------
	.section	.nv.constant4,"a",@progbits
	.align	8
	.align		8
.nv.constant4:
        /*0000*/ 	.dword	_$_str
	.align		8
        /*0008*/ 	.dword	_$_str_$_2


//--------------------- .text.triton_poi_fused__native_batch_norm_legit_no_training_convolution_relu_19 --------------------------
	.section	.text.triton_poi_fused__native_batch_norm_legit_no_training_convolution_relu_19,"ax",@progbits
	.align	128
        .global         triton_poi_fused__native_batch_norm_legit_no_training_convolution_relu_19
        .type           triton_poi_fused__native_batch_norm_legit_no_training_convolution_relu_19,@function
        .size           triton_poi_fused__native_batch_norm_legit_no_training_convolution_relu_19,(.L_x_1 - triton_poi_fused__native_batch_norm_legit_no_training_convolution_relu_19)
        .other          triton_poi_fused__native_batch_norm_legit_no_training_convolution_relu_19,@"STO_CUDA_ENTRY STV_DEFAULT"
triton_poi_fused__native_batch_norm_legit_no_training_convolution_relu_19:
.text.triton_poi_fused__native_batch_norm_legit_no_training_convolution_relu_19:
[----:B------:R-:W-:Y:S01]  /*0000*/  LDC R1, c[0x0][0x28] ;  /* 0x00000a00ff017b82 */ /* 0x000fe20000000800 */
[----:B------:R-:W1:Y:S07]  /*0010*/  S2R R0, SR_TID.X ;  /* 0x0000000000007919 */ /* 0x000e6e0000002100 */
[----:B------:R-:W2:Y:S01]  /*0020*/  LDC.64 R20, c[0x0][0x228] ;  /* 0x00008a00ff147b82 */ /* 0x000ea20000000a00 */
[----:B------:R-:W-:Y:S01]  /*0030*/  ULDC.64 UR4, c[0x0][0x208] ;  /* 0x0000820000047ab9 */ /* 0x000fe20000000a00 */
[----:B------:R-:W3:Y:S06]  /*0040*/  S2R R5, SR_CTAID.X ;  /* 0x0000000000057919 */ /* 0x000eec0000002500 */
[----:B------:R-:W4:Y:S08]  /*0050*/  LDC.64 R16, c[0x0][0x218] ;  /* 0x00008600ff107b82 */ /* 0x000f300000000a00 */
[----:B------:R-:W5:Y:S08]  /*0060*/  LDC.64 R18, c[0x0][0x220] ;  /* 0x00008800ff127b82 */ /* 0x000f700000000a00 */
[----:B------:R-:W4:Y:S01]  /*0070*/  LDC.64 R12, c[0x0][0x230] ;  /* 0x00008c00ff0c7b82 */ /* 0x000f220000000a00 */
[----:B-1----:R-:W-:-:S07]  /*0080*/  SHF.L.U32 R0, R0, 0x2, RZ ;  /* 0x0000000200007819 */ /* 0x002fce00000006ff */
[----:B------:R-:W1:Y:S01]  /*0090*/  LDC.64 R8, c[0x0][0x238] ;  /* 0x00008e00ff087b82 */ /* 0x000e620000000a00 */
[----:B---3--:R-:W-:Y:S02]  /*00a0*/  SHF.R.S32.HI R3, RZ, 0x16, R5 ;  /* 0x00000016ff037819 */ /* 0x008fe40000011405 */
[----:B------:R-:W-:Y:S02]  /*00b0*/  LOP3.LUT R0, R0, 0x1fc, RZ, 0xc0, !PT ;  /* 0x000001fc00007812 */ /* 0x000fe400078ec0ff */
[----:B------:R-:W-:Y:S02]  /*00c0*/  SGXT R3, R3, 0x1 ;  /* 0x000000010303781a */ /* 0x000fe40000000200 */
[----:B------:R-:W-:-:S04]  /*00d0*/  LEA R0, R5, R0, 0x9 ;  /* 0x0000000005007211 */ /* 0x000fc800078e48ff */
[----:B------:R-:W-:-:S04]  /*00e0*/  LEA.HI R3, R3, R0, RZ, 0x6 ;  /* 0x0000000003037211 */ /* 0x000fc800078f30ff */
[--C-:B------:R-:W-:Y:S02]  /*00f0*/  SHF.R.S32.HI R15, RZ, 0x6, R3.reuse ;  /* 0x00000006ff0f7819 */ /* 0x100fe40000011403 */
[----:B------:R-:W-:-:S04]  /*0100*/  SHF.R.S32.HI R2, RZ, 0x1f, R3 ;  /* 0x0000001fff027819 */ /* 0x000fc80000011403 */
[----:B------:R-:W-:-:S04]  /*0110*/  LEA.HI R2, R2, R15, RZ, 0x8 ;  /* 0x0000000f02027211 */ /* 0x000fc800078f40ff */
[----:B------:R-:W-:-:S04]  /*0120*/  LOP3.LUT R2, R2, 0xffffff00, RZ, 0xc0, !PT ;  /* 0xffffff0002027812 */ /* 0x000fc800078ec0ff */
[----:B------:R-:W-:Y:S02]  /*0130*/  IADD3 R15, R15, -R2, RZ ;  /* 0x800000020f0f7210 */ /* 0x000fe40007ffe0ff */
[----:B------:R-:W3:Y:S03]  /*0140*/  LDC.64 R2, c[0x0][0x210] ;  /* 0x00008400ff027b82 */ /* 0x000ee60000000a00 */
[----:B--2---:R-:W-:-:S05]  /*0150*/  IMAD.WIDE R20, R15, 0x4, R20 ;  /* 0x000000040f147825 */ /* 0x004fca00078e0214 */
[----:B------:R2:W2:Y:S01]  /*0160*/  LDG.E.EL R10, desc[UR4][R20.64] ;  /* 0x00000004140a7981 */ /* 0x0004a2000c2e1900 */
[----:B----4-:R-:W-:-:S04]  /*0170*/  IMAD.WIDE R16, R15, 0x4, R16 ;  /* 0x000000040f107825 */ /* 0x010fc800078e0210 */
[----:B-----5:R-:W-:Y:S01]  /*0180*/  IMAD.WIDE R18, R15, 0x4, R18 ;  /* 0x000000040f127825 */ /* 0x020fe200078e0212 */
[----:B------:R4:W5:Y:S04]  /*0190*/  LDG.E.EL R11, desc[UR4][R16.64] ;  /* 0x00000004100b7981 */ /* 0x000968000c2e1900 */
[----:B------:R-:W5:Y:S01]  /*01a0*/  LDG.E.EL R14, desc[UR4][R18.64] ;  /* 0x00000004120e7981 */ /* 0x000f62000c2e1900 */
[----:B---3--:R-:W-:-:S05]  /*01b0*/  IMAD.WIDE R2, R0, 0x4, R2 ;  /* 0x0000000400027825 */ /* 0x008fca00078e0202 */
[----:B------:R-:W5:Y:S01]  /*01c0*/  LDG.E.128 R4, desc[UR4][R2.64] ;  /* 0x0000000402047981 */ /* 0x000f62000c1e1d00 */
[----:B0-2---:R-:W-:-:S04]  /*01d0*/  IMAD.WIDE R20, R15, 0x4, R12 ;  /* 0x000000040f147825 */ /* 0x005fc800078e020c */
[----:B-1----:R-:W-:Y:S01]  /*01e0*/  IMAD.WIDE R22, R15, 0x4, R8 ;  /* 0x000000040f167825 */ /* 0x002fe200078e0208 */
[----:B------:R-:W2:Y:S01]  /*01f0*/  LDG.E.EL R12, desc[UR4][R20.64] ;  /* 0x00000004140c7981 */ /* 0x000ea2000c2e1900 */
[----:B----4-:R-:W-:Y:S01]  /*0200*/  HFMA2.MMA R16, -RZ, RZ, 1.625, 0 ;  /* 0x3e800000ff107435 */ /* 0x010fe200000001ff */
[----:B------:R-:W0:Y:S02]  /*0210*/  LDC.64 R8, c[0x0][0x240] ;  /* 0x00009000ff087b82 */ /* 0x000e240000000a00 */
[----:B------:R-:W2:Y:S01]  /*0220*/  LDG.E.EL R13, desc[UR4][R22.64] ;  /* 0x00000004160d7981 */ /* 0x000ea2000c2e1900 */
[----:B------:R-:W-:-:S04]  /*0230*/  FADD R10, R10, 9.9999997473787516356e-06 ;  /* 0x3727c5ac0a0a7421 */ /* 0x000fc80000000000 */
[----:B------:R-:W1:Y:S02]  /*0240*/  MUFU.SQRT R15, R10 ;  /* 0x0000000a000f7308 */ /* 0x000e640000002000 */
[C---:B-1----:R-:W-:Y:S02]  /*0250*/  FSETP.GT.AND P0, PT, R15.reuse, 8.50705917302346158658e+37, PT ;  /* 0x7e8000000f00780b */ /* 0x042fe40003f04000 */
[----:B------:R-:W-:-:S11]  /*0260*/  FSETP.GEU.AND P1, PT, R15, 1.175494350822287508e-38, PT ;  /* 0x008000000f00780b */ /* 0x000fd60003f2e000 */
[----:B------:R-:W-:-:S04]  /*0270*/  @P0 FMUL R15, R15, 0.25 ;  /* 0x3e8000000f0f0820 */ /* 0x000fc80000400000 */
[----:B------:R-:W-:-:S06]  /*0280*/  @!P1 FMUL R15, R15, 16777216 ;  /* 0x4b8000000f0f9820 */ /* 0x000fcc0000400000 */
[----:B------:R-:W1:Y:S01]  /*0290*/  MUFU.RCP R15, R15 ;  /* 0x0000000f000f7308 */ /* 0x000e620000001000 */
[----:B------:R-:W-:Y:S01]  /*02a0*/  FSEL R16, R16, 1, P0 ;  /* 0x3f80000010107808 */ /* 0x000fe20000000000 */
[--C-:B-----5:R-:W-:Y:S01]  /*02b0*/  FADD R4, R4, R11.reuse ;  /* 0x0000000b04047221 */ /* 0x120fe20000000000 */
[--C-:B------:R-:W-:Y:S01]  /*02c0*/  FADD R5, R5, R11.reuse ;  /* 0x0000000b05057221 */ /* 0x100fe20000000000 */
[--C-:B------:R-:W-:Y:S02]  /*02d0*/  FADD R6, R6, R11.reuse ;  /* 0x0000000b06067221 */ /* 0x100fe40000000000 */
[----:B------:R-:W-:Y:S01]  /*02e0*/  @!P1 FMUL R16, R16, 16777216 ;  /* 0x4b80000010109820 */ /* 0x000fe20000400000 */
[----:B------:R-:W-:Y:S01]  /*02f0*/  FADD R7, R7, R11 ;  /* 0x0000000b07077221 */ /* 0x000fe20000000000 */
[C---:B------:R-:W-:Y:S01]  /*0300*/  FADD R11, -R14.reuse, R4 ;  /* 0x000000040e0b7221 */ /* 0x040fe20000000100 */
[C---:B------:R-:W-:Y:S02]  /*0310*/  FADD R17, -R14.reuse, R6 ;  /* 0x000000060e117221 */ /* 0x040fe40000000100 */
[C---:B------:R-:W-:Y:S01]  /*0320*/  FADD R19, -R14.reuse, R7 ;  /* 0x000000070e137221 */ /* 0x040fe20000000100 */
[----:B-1----:R-:W-:Y:S01]  /*0330*/  FMUL R16, R15, R16 ;  /* 0x000000100f107220 */ /* 0x002fe20000400000 */
[----:B------:R-:W-:-:S03]  /*0340*/  FADD R15, -R14, R5 ;  /* 0x000000050e0f7221 */ /* 0x000fc60000000100 */
[C---:B------:R-:W-:Y:S01]  /*0350*/  FMUL R11, R16.reuse, R11 ;  /* 0x0000000b100b7220 */ /* 0x040fe20000400000 */
[C---:B------:R-:W-:Y:S01]  /*0360*/  FMUL R14, R16.reuse, R15 ;  /* 0x0000000f100e7220 */ /* 0x040fe20000400000 */
[C---:B------:R-:W-:Y:S01]  /*0370*/  FMUL R10, R16.reuse, R17 ;  /* 0x00000011100a7220 */ /* 0x040fe20000400000 */
[----:B------:R-:W-:Y:S01]  /*0380*/  FMUL R16, R16, R19 ;  /* 0x0000001310107220 */ /* 0x000fe20000400000 */
[C-C-:B--2---:R-:W-:Y:S01]  /*0390*/  FFMA R11, R12.reuse, R11, R13.reuse ;  /* 0x0000000b0c0b7223 */ /* 0x144fe2000000000d */
[C-C-:B------:R-:W-:Y:S01]  /*03a0*/  FFMA R14, R12.reuse, R14, R13.reuse ;  /* 0x0000000e0c0e7223 */ /* 0x140fe2000000000d */
[C-C-:B------:R-:W-:Y:S01]  /*03b0*/  FFMA R10, R12.reuse, R10, R13.reuse ;  /* 0x0000000a0c0a7223 */ /* 0x140fe2000000000d */
[----:B------:R-:W-:Y:S02]  /*03c0*/  FFMA R16, R12, R16, R13 ;  /* 0x000000100c107223 */ /* 0x000fe4000000000d */
[----:B------:R-:W-:Y:S02]  /*03d0*/  FSETP.GEU.AND P3, PT, R11, RZ, PT ;  /* 0x000000ff0b00720b */ /* 0x000fe40003f6e000 */
[----:B------:R-:W-:-:S02]  /*03e0*/  FSETP.GEU.AND P2, PT, R14, RZ, PT ;  /* 0x000000ff0e00720b */ /* 0x000fc40003f4e000 */
[----:B------:R-:W-:Y:S02]  /*03f0*/  FSETP.GEU.AND P1, PT, R10, RZ, PT ;  /* 0x000000ff0a00720b */ /* 0x000fe40003f2e000 */
[----:B------:R-:W-:Y:S01]  /*0400*/  FSETP.GEU.AND P0, PT, R16, RZ, PT ;  /* 0x000000ff1000720b */ /* 0x000fe20003f0e000 */
[----:B0-----:R-:W-:Y:S01]  /*0410*/  IMAD.WIDE R12, R0, 0x4, R8 ;  /* 0x00000004000c7825 */ /* 0x001fe200078e0208 */
[----:B------:R-:W-:Y:S02]  /*0420*/  SEL R8, R11, RZ, P3 ;  /* 0x000000ff0b087207 */ /* 0x000fe40001800000 */
[----:B------:R-:W-:Y:S02]  /*0430*/  SEL R9, R14, RZ, P2 ;  /* 0x000000ff0e097207 */ /* 0x000fe40001000000 */
[----:B------:R-:W-:Y:S02]  /*0440*/  SEL R10, R10, RZ, P1 ;  /* 0x000000ff0a0a7207 */ /* 0x000fe40000800000 */
[----:B------:R-:W-:Y:S01]  /*0450*/  SEL R11, R16, RZ, P0 ;  /* 0x000000ff100b7207 */ /* 0x000fe20000000000 */
[----:B------:R-:W-:Y:S04]  /*0460*/  STG.E.128 desc[UR4][R2.64], R4 ;  /* 0x0000000402007986 */ /* 0x000fe8000c101d04 */
[----:B------:R-:W-:Y:S01]  /*0470*/  STG.E.128 desc[UR4][R12.64], R8 ;  /* 0x000000080c007986 */ /* 0x000fe2000c101d04 */
[----:B------:R-:W-:Y:S05]  /*0480*/  EXIT ;  /* 0x000000000000794d */ /* 0x000fea0003800000 */
.L_x_0:
[----:B------:R-:W-:-:S00]  /*0490*/  BRA `(.L_x_0) ;  /* 0xfffffffc00fc7947 */ /* 0x000fc0000383ffff */
[----:B------:R-:W-:-:S00]  /*04a0*/  NOP ;  /* 0x0000000000007918 */ /* 0x000fc00000000000 */
        /* <DEDUP_REMOVED lines=13> */
.L_x_1:


//--------------------- .nv.global.init           --------------------------
	.section	.nv.global.init,"aw",@progbits
.nv.global.init:
	.type		_$_str,@object
	.size		_$_str,(_$_str_$_2 - _$_str)
_$_str:
        /*0000*/ 	.byte	0x5f, 0x5f, 0x43, 0x55, 0x44, 0x41, 0x5f, 0x46, 0x54, 0x5a, 0x00
	.type		_$_str_$_2,@object
	.size		_$_str_$_2,(.L_1 - _$_str_$_2)
_$_str_$_2:
        /*000b*/ 	.byte	0x5f, 0x5f, 0x43, 0x55, 0x44, 0x41, 0x5f, 0x50, 0x52, 0x45, 0x43, 0x5f, 0x53, 0x51, 0x52, 0x54
        /*001b*/ 	.byte	0x00
.L_1:


//--------------------- .nv.constant0.triton_poi_fused__native_batch_norm_legit_no_training_convolution_relu_19 --------------------------
	.section	.nv.constant0.triton_poi_fused__native_batch_norm_legit_no_training_convolution_relu_19,"a",@progbits
	.sectionflags	@""
	.align	4
.nv.constant0.triton_poi_fused__native_batch_norm_legit_no_training_convolution_relu_19:
	.zero		588
